//
// Generated by NVIDIA NVVM Compiler
//
// Compiler Build ID: CL-36424714
// Cuda compilation tools, release 13.0, V13.0.88
// Based on NVVM 20.0.0
//

.version 9.0
.target sm_100
.address_size 64

	// .globl	_Z8mykernelPi

.visible .entry _Z8mykernelPi(
	.param .u64 .ptr .align 1 _Z8mykernelPi_param_0
)
{


	ret;

}


// ===== COMPILED SASS (sm_100) =====

	.target	sm_100

	.elftype	@"ET_EXEC"


//--------------------- .note.nv.tkinfo           --------------------------
	.section	.note.nv.tkinfo,"",@"SHT_NOTE"
	.sectionflags	@"SHF_NOTE_NV_TKINFO"
	.tkinfo
        /*0018*/ 	.word	0x00000002
        /*0030*/ 	.string	""
        /*0030*/ 	.string	"ptxas"
        /*0030*/ 	.string	"Cuda compilation tools, release 13.0, V13.0.88"
        /*0030*/ 	.string	"Build cuda_13.0.r13.0/compiler.36424714_0"
        /*0030*/ 	.string	"-arch sm_100 -m 64 "



//--------------------- .note.nv.cuinfo           --------------------------
	.section	.note.nv.cuinfo,"",@"SHT_NOTE"
	.sectionflags	@"SHF_NOTE_NV_CUINFO"
        /*0018*/ 	.short	0x0002
        /*001a*/ 	.short	0x0064
        /*001c*/ 	.short	0x0082
	.zero		2


//--------------------- .nv.info                  --------------------------
	.section	.nv.info,"",@"SHT_CUDA_INFO"
	.align	4


	//----- nvinfo : EIATTR_REGCOUNT
	.align		4
        /*0000*/ 	.byte	0x04, 0x2f
        /*0002*/ 	.short	(.L_1 - .L_0)
	.align		4
.L_0:
        /*0004*/ 	.word	index@(_Z8mykernelPi)
        /*0008*/ 	.word	0x00000004


	//----- nvinfo : EIATTR_FRAME_SIZE
	.align		4
.L_1:
        /*000c*/ 	.byte	0x04, 0x11
        /*000e*/ 	.short	(.L_3 - .L_2)
	.align		4
.L_2:
        /*0010*/ 	.word	index@(_Z8mykernelPi)
        /*0014*/ 	.word	0x00000000


	//----- nvinfo : EIATTR_MIN_STACK_SIZE
	.align		4
.L_3:
        /*0018*/ 	.byte	0x04, 0x12
        /*001a*/ 	.short	(.L_5 - .L_4)
	.align		4
.L_4:
        /*001c*/ 	.word	index@(_Z8mykernelPi)
        /*0020*/ 	.word	0x00000000
.L_5:


//--------------------- .nv.compat                --------------------------
	.section	.nv.compat,"",@"SHT_CUDA_COMPAT_INFO"
	.align	4
        /*0000*/ 	.byte	0x02, 0x09, 0x00, 0x00, 0x02, 0x02, 0x01, 0x00, 0x02, 0x05, 0x05, 0x00, 0x03, 0x07, 0x01, 0x01
        /*0010*/ 	.byte	0x02, 0x03, 0x00, 0x00, 0x02, 0x06, 0x01, 0x00, 0x04, 0x0b, 0x08, 0x00, 0x09, 0x00, 0x00, 0x00
        /*0020*/ 	.byte	0x00, 0x00, 0x00, 0x00


//--------------------- .nv.info._Z8mykernelPi    --------------------------
	.section	.nv.info._Z8mykernelPi,"",@"SHT_CUDA_INFO"
	.sectionflags	@""
	.align	4


	//----- nvinfo : EIATTR_CUDA_API_VERSION
	.align		4
        /*0000*/ 	.byte	0x04, 0x37
        /*0002*/ 	.short	(.L_7 - .L_6)
.L_6:
        /*0004*/ 	.word	0x00000082


	//----- nvinfo : EIATTR_KPARAM_INFO
	.align		4
.L_7:
        /*0008*/ 	.byte	0x04, 0x17
        /*000a*/ 	.short	(.L_9 - .L_8)
.L_8:
        /*000c*/ 	.word	0x00000000
        /*0010*/ 	.short	0x0000
        /*0012*/ 	.short	0x0000
        /*0014*/ 	.byte	0x00, 0xf5, 0x21, 0x00


	//----- nvinfo : EIATTR_SPARSE_MMA_MASK
	.align		4
.L_9:
        /*0018*/ 	.byte	0x03, 0x50
        /*001a*/ 	.short	0x0000


	//----- nvinfo : EIATTR_MAXREG_COUNT
	.align		4
        /*001c*/ 	.byte	0x03, 0x1b
        /*001e*/ 	.short	0x00ff


	//----- nvinfo : EIATTR_MERCURY_ISA_VERSION
	.align		4
        /*0020*/ 	.byte	0x03, 0x5f
        /*0022*/ 	.short	0x0101


	//----- nvinfo : EIATTR_VRC_CTA_INIT_COUNT
	.align		4
        /*0024*/ 	.byte	0x02, 0x4a
	.zero		1
	.zero		1


	//----- nvinfo : EIATTR_EXIT_INSTR_OFFSETS
	.align		4
        /*0028*/ 	.byte	0x04, 0x1c
        /*002a*/ 	.short	(.L_11 - .L_10)


	//   ....[0]....
.L_10:
        /*002c*/ 	.word	0x00000010


	//----- nvinfo : EIATTR_CBANK_PARAM_SIZE
	.align		4
.L_11:
        /*0030*/ 	.byte	0x03, 0x19
        /*0032*/ 	.short	0x0008


	//----- nvinfo : EIATTR_PARAM_CBANK
	.align		4
        /*0034*/ 	.byte	0x04, 0x0a
        /*0036*/ 	.short	(.L_13 - .L_12)
	.align		4
.L_12:
        /*0038*/ 	.word	index@(.nv.constant0._Z8mykernelPi)
        /*003c*/ 	.short	0x0380
        /*003e*/ 	.short	0x0008


	//----- nvinfo : EIATTR_SW_WAR
	.align		4
.L_13:
        /*0040*/ 	.byte	0x04, 0x36
        /*0042*/ 	.short	(.L_15 - .L_14)
.L_14:
        /*0044*/ 	.word	0x00000008
.L_15:


//--------------------- .nv.callgraph             --------------------------
	.section	.nv.callgraph,"",@"SHT_CUDA_CALLGRAPH"
	.align	4
	.sectionentsize	8
	.align		4
        /*0000*/ 	.word	0x00000000
	.align		4
        /*0004*/ 	.word	0xffffffff
	.align		4
        /*0008*/ 	.word	0x00000000
	.align		4
        /*000c*/ 	.word	0xfffffffe
	.align		4
        /*0010*/ 	.word	0x00000000
	.align		4
        /*0014*/ 	.word	0xfffffffd
	.align		4
        /*0018*/ 	.word	0x00000000
	.align		4
        /*001c*/ 	.word	0xfffffffc


//--------------------- .text._Z8mykernelPi       --------------------------
	.section	.text._Z8mykernelPi,"ax",@progbits
	.align	128
        .global         _Z8mykernelPi
        .type           _Z8mykernelPi,@function
        .size           _Z8mykernelPi,(.L_x_1 - _Z8mykernelPi)
        .other          _Z8mykernelPi,@"STO_CUDA_ENTRY STV_DEFAULT"
_Z8mykernelPi:
.text._Z8mykernelPi:
[----:B------:R-:W-:Y:S01]  /*0000*/  LDC R1, c[0x0][0x37c] ;  /* 0x0000df00ff017b82 */ /* 0x000fe20000000800 */
[----:B------:R-:W-:Y:S05]  /*0010*/  EXIT ;  /* 0x000000000000794d */ /* 0x000fea0003800000 */
.L_x_0:
[----:B------:R-:W-:-:S00]  /*0020*/  BRA `(.L_x_0) ;  /* 0xfffffffc00fc7947 */ /* 0x000fc0000383ffff */
[----:B------:R-:W-:-:S00]  /*0030*/  NOP ;  /* 0x0000000000007918 */ /* 0x000fc00000000000 */
        /* <DEDUP_REMOVED lines=12> */
.L_x_1:


//--------------------- .nv.shared.reserved.0     --------------------------
	.section	.nv.shared.reserved.0,"aw",@nobits
	.weak		__nv_reservedSMEM_offset_0_alias
	.size		__nv_reservedSMEM_offset_0_alias, 0, 64
	.other		__nv_reservedSMEM_offset_0_alias,@"STO_CUDA_RESERVED_SHARED STV_DEFAULT"
__nv_reservedSMEM_offset_0_alias:
	.zero		0
	.zero		64


//--------------------- .nv.constant0._Z8mykernelPi --------------------------
	.section	.nv.constant0._Z8mykernelPi,"a",@progbits
	.sectionflags	@""
	.align	4
.nv.constant0._Z8mykernelPi:
	.zero		904


//--------------------- SYMBOLS --------------------------

	.type		.nv.reservedSmem.offset0,@object
	.size		.nv.reservedSmem.offset0,0x4
